//
// Generated by NVIDIA NVVM Compiler
//
// Compiler Build ID: CL-36424714
// Cuda compilation tools, release 13.0, V13.0.88
// Based on NVVM 20.0.0
//

.version 9.0
.target sm_100
.address_size 64

	// .globl	_Z11count_crossP6rotatePim

.visible .entry _Z11count_crossP6rotatePim(
	.param .u64 .ptr .align 1 _Z11count_crossP6rotatePim_param_0,
	.param .u64 .ptr .align 1 _Z11count_crossP6rotatePim_param_1,
	.param .u64 _Z11count_crossP6rotatePim_param_2
)
{
	.reg .pred 	%p<7>;
	.reg .b16 	%rs<11>;
	.reg .b32 	%r<16>;
	.reg .b64 	%rd<12>;

	ld.param.u64 	%rd4, [_Z11count_crossP6rotatePim_param_0];
	ld.param.u64 	%rd5, [_Z11count_crossP6rotatePim_param_1];
	ld.param.u64 	%rd6, [_Z11count_crossP6rotatePim_param_2];
	mov.u32 	%r4, %ctaid.x;
	mov.u32 	%r5, %ntid.x;
	mov.u32 	%r6, %tid.x;
	mad.lo.s32 	%r7, %r4, %r5, %r6;
	cvt.s64.s32 	%rd1, %r7;
	setp.le.u64 	%p1, %rd6, %rd1;
	@%p1 bra 	$L__BB0_8;
	cvta.to.global.u64 	%rd7, %rd4;
	cvta.to.global.u64 	%rd8, %rd5;
	shl.b64 	%rd9, %rd1, 2;
	add.s64 	%rd2, %rd8, %rd9;
	mov.b32 	%r8, 0;
	st.global.u32 	[%rd2], %r8;
	shl.b64 	%rd10, %rd1, 3;
	add.s64 	%rd11, %rd7, %rd10;
	add.s64 	%rd3, %rd11, 4;
	ld.global.u32 	%r15, [%rd11+4];
	setp.eq.s32 	%p2, %r15, 0;
	@%p2 bra 	$L__BB0_8;
$L__BB0_2:
	setp.lt.s32 	%p3, %r15, 1;
	@%p3 bra 	$L__BB0_5;
	ld.global.u8 	%rs6, [%rd3+-4];
	add.s16 	%rs7, %rs6, 1;
	mul.hi.u16 	%rs8, %rs7, 656;
	mul.lo.s16 	%rs9, %rs8, 100;
	sub.s16 	%rs10, %rs7, %rs9;
	st.global.u8 	[%rd3+-4], %rs10;
	add.s32 	%r12, %r15, -1;
	st.global.u32 	[%rd3], %r12;
	setp.ne.s16 	%p5, %rs10, 0;
	@%p5 bra 	$L__BB0_7;
	ld.global.u32 	%r13, [%rd2];
	add.s32 	%r14, %r13, 1;
	st.global.u32 	[%rd2], %r14;
	bra.uni 	$L__BB0_7;
$L__BB0_5:
	ld.global.u8 	%rs1, [%rd3+-4];
	add.s16 	%rs2, %rs1, 99;
	mul.hi.u16 	%rs3, %rs2, 656;
	mul.lo.s16 	%rs4, %rs3, 100;
	sub.s16 	%rs5, %rs2, %rs4;
	st.global.u8 	[%rd3+-4], %rs5;
	add.s32 	%r9, %r15, 1;
	st.global.u32 	[%rd3], %r9;
	setp.ne.s16 	%p4, %rs5, 0;
	@%p4 bra 	$L__BB0_7;
	ld.global.u32 	%r10, [%rd2];
	add.s32 	%r11, %r10, 1;
	st.global.u32 	[%rd2], %r11;
$L__BB0_7:
	ld.global.u32 	%r15, [%rd3];
	setp.ne.s32 	%p6, %r15, 0;
	@%p6 bra 	$L__BB0_2;
$L__BB0_8:
	ret;

}


// ===== COMPILED SASS (sm_100) =====

	.target	sm_100

	.elftype	@"ET_EXEC"


//--------------------- .note.nv.tkinfo           --------------------------
	.section	.note.nv.tkinfo,"",@"SHT_NOTE"
	.sectionflags	@"SHF_NOTE_NV_TKINFO"
	.tkinfo
        /*0018*/ 	.word	0x00000002
        /*0030*/ 	.string	""
        /*0030*/ 	.string	"ptxas"
        /*0030*/ 	.string	"Cuda compilation tools, release 13.0, V13.0.88"
        /*0030*/ 	.string	"Build cuda_13.0.r13.0/compiler.36424714_0"
        /*0030*/ 	.string	"-arch sm_100 -m 64 "



//--------------------- .note.nv.cuinfo           --------------------------
	.section	.note.nv.cuinfo,"",@"SHT_NOTE"
	.sectionflags	@"SHF_NOTE_NV_CUINFO"
        /*0018*/ 	.short	0x0002
        /*001a*/ 	.short	0x0064
        /*001c*/ 	.short	0x0082
	.zero		2


//--------------------- .nv.info                  --------------------------
	.section	.nv.info,"",@"SHT_CUDA_INFO"
	.align	4


	//----- nvinfo : EIATTR_REGCOUNT
	.align		4
        /*0000*/ 	.byte	0x04, 0x2f
        /*0002*/ 	.short	(.L_1 - .L_0)
	.align		4
.L_0:
        /*0004*/ 	.word	index@(_Z11count_crossP6rotatePim)
        /*0008*/ 	.word	0x0000000e


	//----- nvinfo : EIATTR_FRAME_SIZE
	.align		4
.L_1:
        /*000c*/ 	.byte	0x04, 0x11
        /*000e*/ 	.short	(.L_3 - .L_2)
	.align		4
.L_2:
        /*0010*/ 	.word	index@(_Z11count_crossP6rotatePim)
        /*0014*/ 	.word	0x00000000


	//----- nvinfo : EIATTR_MIN_STACK_SIZE
	.align		4
.L_3:
        /*0018*/ 	.byte	0x04, 0x12
        /*001a*/ 	.short	(.L_5 - .L_4)
	.align		4
.L_4:
        /*001c*/ 	.word	index@(_Z11count_crossP6rotatePim)
        /*0020*/ 	.word	0x00000000
.L_5:


//--------------------- .nv.compat                --------------------------
	.section	.nv.compat,"",@"SHT_CUDA_COMPAT_INFO"
	.align	4
        /*0000*/ 	.byte	0x02, 0x09, 0x00, 0x00, 0x02, 0x02, 0x01, 0x00, 0x02, 0x05, 0x05, 0x00, 0x03, 0x07, 0x01, 0x01
        /*0010*/ 	.byte	0x02, 0x03, 0x00, 0x00, 0x02, 0x06, 0x01, 0x00, 0x04, 0x0b, 0x08, 0x00, 0x09, 0x00, 0x00, 0x00
        /*0020*/ 	.byte	0x00, 0x00, 0x00, 0x00


//--------------------- .nv.info._Z11count_crossP6rotatePim --------------------------
	.section	.nv.info._Z11count_crossP6rotatePim,"",@"SHT_CUDA_INFO"
	.sectionflags	@""
	.align	4


	//----- nvinfo : EIATTR_CUDA_API_VERSION
	.align		4
        /*0000*/ 	.byte	0x04, 0x37
        /*0002*/ 	.short	(.L_7 - .L_6)
.L_6:
        /*0004*/ 	.word	0x00000082


	//----- nvinfo : EIATTR_KPARAM_INFO
	.align		4
.L_7:
        /*0008*/ 	.byte	0x04, 0x17
        /*000a*/ 	.short	(.L_9 - .L_8)
.L_8:
        /*000c*/ 	.word	0x00000000
        /*0010*/ 	.short	0x0002
        /*0012*/ 	.short	0x0010
        /*0014*/ 	.byte	0x00, 0xf0, 0x21, 0x00


	//----- nvinfo : EIATTR_KPARAM_INFO
	.align		4
.L_9:
        /*0018*/ 	.byte	0x04, 0x17
        /*001a*/ 	.short	(.L_11 - .L_10)
.L_10:
        /*001c*/ 	.word	0x00000000
        /*0020*/ 	.short	0x0001
        /*0022*/ 	.short	0x0008
        /*0024*/ 	.byte	0x00, 0xf5, 0x21, 0x00


	//----- nvinfo : EIATTR_KPARAM_INFO
	.align		4
.L_11:
        /*0028*/ 	.byte	0x04, 0x17
        /*002a*/ 	.short	(.L_13 - .L_12)
.L_12:
        /*002c*/ 	.word	0x00000000
        /*0030*/ 	.short	0x0000
        /*0032*/ 	.short	0x0000
        /*0034*/ 	.byte	0x00, 0xf5, 0x21, 0x00


	//----- nvinfo : EIATTR_SPARSE_MMA_MASK
	.align		4
.L_13:
        /*0038*/ 	.byte	0x03, 0x50
        /*003a*/ 	.short	0x0000


	//----- nvinfo : EIATTR_MAXREG_COUNT
	.align		4
        /*003c*/ 	.byte	0x03, 0x1b
        /*003e*/ 	.short	0x00ff


	//----- nvinfo : EIATTR_MERCURY_ISA_VERSION
	.align		4
        /*0040*/ 	.byte	0x03, 0x5f
        /*0042*/ 	.short	0x0101


	//----- nvinfo : EIATTR_VRC_CTA_INIT_COUNT
	.align		4
        /*0044*/ 	.byte	0x02, 0x4a
	.zero		1
	.zero		1


	//----- nvinfo : EIATTR_EXIT_INSTR_OFFSETS
	.align		4
        /*0048*/ 	.byte	0x04, 0x1c
        /*004a*/ 	.short	(.L_15 - .L_14)


	//   ....[0]....
.L_14:
        /*004c*/ 	.word	0x00000090


	//   ....[1]....
        /*0050*/ 	.word	0x00000130


	//   ....[2]....
        /*0054*/ 	.word	0x000003f0


	//----- nvinfo : EIATTR_CRS_STACK_SIZE
	.align		4
.L_15:
        /*0058*/ 	.byte	0x04, 0x1e
        /*005a*/ 	.short	(.L_17 - .L_16)
.L_16:
        /*005c*/ 	.word	0x00000000


	//----- nvinfo : EIATTR_CBANK_PARAM_SIZE
	.align		4
.L_17:
        /*0060*/ 	.byte	0x03, 0x19
        /*0062*/ 	.short	0x0018


	//----- nvinfo : EIATTR_PARAM_CBANK
	.align		4
        /*0064*/ 	.byte	0x04, 0x0a
        /*0066*/ 	.short	(.L_19 - .L_18)
	.align		4
.L_18:
        /*0068*/ 	.word	index@(.nv.constant0._Z11count_crossP6rotatePim)
        /*006c*/ 	.short	0x0380
        /*006e*/ 	.short	0x0018


	//----- nvinfo : EIATTR_SW_WAR
	.align		4
.L_19:
        /*0070*/ 	.byte	0x04, 0x36
        /*0072*/ 	.short	(.L_21 - .L_20)
.L_20:
        /*0074*/ 	.word	0x00000008
.L_21:


//--------------------- .nv.callgraph             --------------------------
	.section	.nv.callgraph,"",@"SHT_CUDA_CALLGRAPH"
	.align	4
	.sectionentsize	8
	.align		4
        /*0000*/ 	.word	0x00000000
	.align		4
        /*0004*/ 	.word	0xffffffff
	.align		4
        /*0008*/ 	.word	0x00000000
	.align		4
        /*000c*/ 	.word	0xfffffffe
	.align		4
        /*0010*/ 	.word	0x00000000
	.align		4
        /*0014*/ 	.word	0xfffffffd
	.align		4
        /*0018*/ 	.word	0x00000000
	.align		4
        /*001c*/ 	.word	0xfffffffc


//--------------------- .text._Z11count_crossP6rotatePim --------------------------
	.section	.text._Z11count_crossP6rotatePim,"ax",@progbits
	.align	128
        .global         _Z11count_crossP6rotatePim
        .type           _Z11count_crossP6rotatePim,@function
        .size           _Z11count_crossP6rotatePim,(.L_x_5 - _Z11count_crossP6rotatePim)
        .other          _Z11count_crossP6rotatePim,@"STO_CUDA_ENTRY STV_DEFAULT"
_Z11count_crossP6rotatePim:
.text._Z11count_crossP6rotatePim:
[----:B------:R-:W-:Y:S01]  /*0000*/  LDC R1, c[0x0][0x37c] ;  /* 0x0000df00ff017b82 */ /* 0x000fe20000000800 */
[----:B------:R-:W0:Y:S07]  /*0010*/  S2R R3, SR_TID.X ;  /* 0x0000000000037919 */ /* 0x000e2e0000002100 */
[----:B------:R-:W0:Y:S01]  /*0020*/  S2UR UR4, SR_CTAID.X ;  /* 0x00000000000479c3 */ /* 0x000e220000002500 */
[----:B------:R-:W1:Y:S07]  /*0030*/  LDCU.64 UR6, c[0x0][0x390] ;  /* 0x00007200ff0677ac */ /* 0x000e6e0008000a00 */
[----:B------:R-:W0:Y:S02]  /*0040*/  LDC R0, c[0x0][0x360] ;  /* 0x0000d800ff007b82 */ /* 0x000e240000000800 */
[----:B0-----:R-:W-:-:S05]  /*0050*/  IMAD R0, R0, UR4, R3 ;  /* 0x0000000400007c24 */ /* 0x001fca000f8e0203 */
[----:B-1----:R-:W-:Y:S02]  /*0060*/  ISETP.GE.U32.AND P0, PT, R0, UR6, PT ;  /* 0x0000000600007c0c */ /* 0x002fe4000bf06070 */
[----:B------:R-:W-:-:S04]  /*0070*/  SHF.R.S32.HI R5, RZ, 0x1f, R0 ;  /* 0x0000001fff057819 */ /* 0x000fc80000011400 */
[----:B------:R-:W-:-:S13]  /*0080*/  ISETP.GE.U32.AND.EX P0, PT, R5, UR7, PT, P0 ;  /* 0x0000000705007c0c */ /* 0x000fda000bf06100 */
[----:B------:R-:W-:Y:S05]  /*0090*/  @P0 EXIT ;  /* 0x000000000000094d */ /* 0x000fea0003800000 */
[----:B------:R-:W0:Y:S01]  /*00a0*/  LDCU.128 UR8, c[0x0][0x380] ;  /* 0x00007000ff0877ac */ /* 0x000e220008000c00 */
[----:B------:R-:W1:Y:S01]  /*00b0*/  LDCU.64 UR4, c[0x0][0x358] ;  /* 0x00006b00ff0477ac */ /* 0x000e620008000a00 */
[C---:B0-----:R-:W-:Y:S02]  /*00c0*/  LEA R2, P0, R0.reuse, UR10, 0x2 ;  /* 0x0000000a00027c11 */ /* 0x041fe4000f8010ff */
[C---:B------:R-:W-:Y:S02]  /*00d0*/  LEA R4, P1, R0.reuse, UR8, 0x3 ;  /* 0x0000000800047c11 */ /* 0x040fe4000f8218ff */
[C-C-:B------:R-:W-:Y:S02]  /*00e0*/  LEA.HI.X R3, R0.reuse, UR11, R5.reuse, 0x2, P0 ;  /* 0x0000000b00037c11 */ /* 0x140fe400080f1405 */
[----:B------:R-:W-:-:S03]  /*00f0*/  LEA.HI.X R5, R0, UR9, R5, 0x3, P1 ;  /* 0x0000000900057c11 */ /* 0x000fc600088f1c05 */
[----:B-1----:R0:W-:Y:S04]  /*0100*/  STG.E desc[UR4][R2.64], RZ ;  /* 0x000000ff02007986 */ /* 0x0021e8000c101904 */
[----:B------:R-:W2:Y:S02]  /*0110*/  LDG.E R0, desc[UR4][R4.64+0x4] ;  /* 0x0000040404007981 */ /* 0x000ea4000c1e1900 */
[----:B--2---:R-:W-:-:S13]  /*0120*/  ISETP.NE.AND P0, PT, R0, RZ, PT ;  /* 0x000000ff0000720c */ /* 0x004fda0003f05270 */
[----:B0-----:R-:W-:Y:S05]  /*0130*/  @!P0 EXIT ;  /* 0x000000000000894d */ /* 0x001fea0003800000 */
.L_x_3:
[----:B------:R-:W-:Y:S01]  /*0140*/  ISETP.GE.AND P0, PT, R0, 0x1, PT ;  /* 0x000000010000780c */ /* 0x000fe20003f06270 */
[----:B------:R-:W-:-:S12]  /*0150*/  BSSY.RECONVERGENT B0, `(.L_x_0) ;  /* 0x0000026000007945 */ /* 0x000fd80003800200 */
[----:B01----:R-:W-:Y:S05]  /*0160*/  @!P0 BRA `(.L_x_1) ;  /* 0x00000000004c8947 */ /* 0x003fea0003800000 */
[----:B------:R-:W2:Y:S01]  /*0170*/  LDG.E.U8 R6, desc[UR4][R4.64] ;  /* 0x0000000404067981 */ /* 0x000ea2000c1e1100 */
[----:B------:R-:W-:-:S05]  /*0180*/  VIADD R9, R0, 0xffffffff ;  /* 0xffffffff00097836 */ /* 0x000fca0000000000 */
[----:B------:R0:W-:Y:S01]  /*0190*/  STG.E desc[UR4][R4.64+0x4], R9 ;  /* 0x0000040904007986 */ /* 0x0001e2000c101904 */
[----:B--2---:R-:W-:-:S04]  /*01a0*/  VIADD R6, R6, 0x1 ;  /* 0x0000000106067836 */ /* 0x004fc80000000000 */
[----:B------:R-:W-:-:S05]  /*01b0*/  IMAD R7, R6, 0x290, RZ ;  /* 0x0000029006077824 */ /* 0x000fca00078e02ff */
[----:B------:R-:W-:-:S04]  /*01c0*/  SHF.R.U32.HI R7, RZ, 0x10, R7 ;  /* 0x00000010ff077819 */ /* 0x000fc80000011607 */
[----:B------:R-:W-:-:S05]  /*01d0*/  PRMT R7, R7, 0x9910, RZ ;  /* 0x0000991007077816 */ /* 0x000fca00000000ff */
[----:B------:R-:W-:-:S04]  /*01e0*/  IMAD R7, R7, 0x64, RZ ;  /* 0x0000006407077824 */ /* 0x000fc800078e02ff */
[----:B------:R-:W-:-:S05]  /*01f0*/  IMAD.MOV R7, RZ, RZ, -R7 ;  /* 0x000000ffff077224 */ /* 0x000fca00078e0a07 */
[----:B------:R-:W-:-:S05]  /*0200*/  PRMT R7, R7, 0x7710, RZ ;  /* 0x0000771007077816 */ /* 0x000fca00000000ff */
[----:B------:R-:W-:-:S05]  /*0210*/  IMAD.IADD R7, R6, 0x1, R7 ;  /* 0x0000000106077824 */ /* 0x000fca00078e0207 */
[----:B------:R0:W-:Y:S01]  /*0220*/  STG.E.U8 desc[UR4][R4.64], R7 ;  /* 0x0000000704007986 */ /* 0x0001e2000c101104 */
[----:B------:R-:W-:-:S04]  /*0230*/  PRMT R0, R7, 0x9910, RZ ;  /* 0x0000991007007816 */ /* 0x000fc800000000ff */
[----:B------:R-:W-:-:S13]  /*0240*/  ISETP.NE.AND P0, PT, R0, RZ, PT ;  /* 0x000000ff0000720c */ /* 0x000fda0003f05270 */
[----:B0-----:R-:W-:Y:S05]  /*0250*/  @P0 BRA `(.L_x_2) ;  /* 0x0000000000540947 */ /* 0x001fea0003800000 */
[----:B------:R-:W2:Y:S02]  /*0260*/  LDG.E R0, desc[UR4][R2.64] ;  /* 0x0000000402007981 */ /* 0x000ea4000c1e1900 */
[----:B--2---:R-:W-:-:S05]  /*0270*/  VIADD R7, R0, 0x1 ;  /* 0x0000000100077836 */ /* 0x004fca0000000000 */
[----:B------:R0:W-:Y:S01]  /*0280*/  STG.E desc[UR4][R2.64], R7 ;  /* 0x0000000702007986 */ /* 0x0001e2000c101904 */
[----:B------:R-:W-:Y:S05]  /*0290*/  BRA `(.L_x_2) ;  /* 0x0000000000447947 */ /* 0x000fea0003800000 */
.L_x_1:
        /* <DEDUP_REMOVED lines=11> */
[----:B------:R-:W-:Y:S01]  /*0350*/  PRMT R6, R7, 0x9910, RZ ;  /* 0x0000991007067816 */ /* 0x000fe200000000ff */
[----:B------:R1:W-:Y:S03]  /*0360*/  STG.E.U8 desc[UR4][R4.64], R7 ;  /* 0x0000000704007986 */ /* 0x0003e6000c101104 */
[----:B------:R-:W-:-:S13]  /*0370*/  ISETP.NE.AND P0, PT, R6, RZ, PT ;  /* 0x000000ff0600720c */ /* 0x000fda0003f05270 */
[----:B------:R-:W2:Y:S02]  /*0380*/  @!P0 LDG.E R0, desc[UR4][R2.64] ;  /* 0x0000000402008981 */ /* 0x000ea4000c1e1900 */
[----:B--2---:R-:W-:-:S05]  /*0390*/  @!P0 VIADD R11, R0, 0x1 ;  /* 0x00000001000b8836 */ /* 0x004fca0000000000 */
[----:B------:R1:W-:Y:S02]  /*03a0*/  @!P0 STG.E desc[UR4][R2.64], R11 ;  /* 0x0000000b02008986 */ /* 0x0003e4000c101904 */
.L_x_2:
[----:B------:R-:W-:Y:S05]  /*03b0*/  BSYNC.RECONVERGENT B0 ;  /* 0x0000000000007941 */ /* 0x000fea0003800200 */
.L_x_0:
[----:B------:R-:W2:Y:S02]  /*03c0*/  LDG.E R0, desc[UR4][R4.64+0x4] ;  /* 0x0000040404007981 */ /* 0x000ea4000c1e1900 */
[----:B--2---:R-:W-:-:S13]  /*03d0*/  ISETP.NE.AND P0, PT, R0, RZ, PT ;  /* 0x000000ff0000720c */ /* 0x004fda0003f05270 */
[----:B------:R-:W-:Y:S05]  /*03e0*/  @P0 BRA `(.L_x_3) ;  /* 0xfffffffc00540947 */ /* 0x000fea000383ffff */
[----:B------:R-:W-:Y:S05]  /*03f0*/  EXIT ;  /* 0x000000000000794d */ /* 0x000fea0003800000 */
.L_x_4:
[----:B------:R-:W-:-:S00]  /*0400*/  BRA `(.L_x_4) ;  /* 0xfffffffc00fc7947 */ /* 0x000fc0000383ffff */
[----:B------:R-:W-:-:S00]  /*0410*/  NOP ;  /* 0x0000000000007918 */ /* 0x000fc00000000000 */
        /* <DEDUP_REMOVED lines=14> */
.L_x_5:


//--------------------- .nv.shared.reserved.0     --------------------------
	.section	.nv.shared.reserved.0,"aw",@nobits
	.weak		__nv_reservedSMEM_offset_0_alias
	.size		__nv_reservedSMEM_offset_0_alias, 0, 64
	.other		__nv_reservedSMEM_offset_0_alias,@"STO_CUDA_RESERVED_SHARED STV_DEFAULT"
__nv_reservedSMEM_offset_0_alias:
	.zero		0
	.zero		64


//--------------------- .nv.constant0._Z11count_crossP6rotatePim --------------------------
	.section	.nv.constant0._Z11count_crossP6rotatePim,"a",@progbits
	.sectionflags	@""
	.align	4
.nv.constant0._Z11count_crossP6rotatePim:
	.zero		920


//--------------------- SYMBOLS --------------------------

	.type		.nv.reservedSmem.offset0,@object
	.size		.nv.reservedSmem.offset0,0x4
